//
// Generated by NVIDIA NVVM Compiler
//
// Compiler Build ID: CL-36424714
// Cuda compilation tools, release 13.0, V13.0.88
// Based on NVVM 20.0.0
//

.version 9.0
.target sm_100
.address_size 64

	// .globl	_Z6vecSumPiS_S_i

.visible .entry _Z6vecSumPiS_S_i(
	.param .u64 .ptr .align 1 _Z6vecSumPiS_S_i_param_0,
	.param .u64 .ptr .align 1 _Z6vecSumPiS_S_i_param_1,
	.param .u64 .ptr .align 1 _Z6vecSumPiS_S_i_param_2,
	.param .u32 _Z6vecSumPiS_S_i_param_3
)
{
	.reg .pred 	%p<2>;
	.reg .b32 	%r<9>;
	.reg .b64 	%rd<11>;

	ld.param.u64 	%rd1, [_Z6vecSumPiS_S_i_param_0];
	ld.param.u64 	%rd2, [_Z6vecSumPiS_S_i_param_1];
	ld.param.u64 	%rd3, [_Z6vecSumPiS_S_i_param_2];
	ld.param.u32 	%r2, [_Z6vecSumPiS_S_i_param_3];
	mov.u32 	%r3, %tid.x;
	mov.u32 	%r4, %ctaid.x;
	mov.u32 	%r5, %ntid.x;
	mad.lo.s32 	%r1, %r4, %r5, %r3;
	setp.ge.s32 	%p1, %r1, %r2;
	@%p1 bra 	$L__BB0_2;
	cvta.to.global.u64 	%rd4, %rd1;
	cvta.to.global.u64 	%rd5, %rd2;
	cvta.to.global.u64 	%rd6, %rd3;
	mul.wide.s32 	%rd7, %r1, 4;
	add.s64 	%rd8, %rd4, %rd7;
	ld.global.u32 	%r6, [%rd8];
	add.s64 	%rd9, %rd5, %rd7;
	ld.global.u32 	%r7, [%rd9];
	add.s32 	%r8, %r7, %r6;
	add.s64 	%rd10, %rd6, %rd7;
	st.global.u32 	[%rd10], %r8;
$L__BB0_2:
	ret;

}


// ===== COMPILED SASS (sm_100) =====

	.target	sm_100

	.elftype	@"ET_EXEC"


//--------------------- .note.nv.tkinfo           --------------------------
	.section	.note.nv.tkinfo,"",@"SHT_NOTE"
	.sectionflags	@"SHF_NOTE_NV_TKINFO"
	.tkinfo
        /*0018*/ 	.word	0x00000002
        /*0030*/ 	.string	""
        /*0030*/ 	.string	"ptxas"
        /*0030*/ 	.string	"Cuda compilation tools, release 13.0, V13.0.88"
        /*0030*/ 	.string	"Build cuda_13.0.r13.0/compiler.36424714_0"
        /*0030*/ 	.string	"-arch sm_100 -m 64 "



//--------------------- .note.nv.cuinfo           --------------------------
	.section	.note.nv.cuinfo,"",@"SHT_NOTE"
	.sectionflags	@"SHF_NOTE_NV_CUINFO"
        /*0018*/ 	.short	0x0002
        /*001a*/ 	.short	0x0064
        /*001c*/ 	.short	0x0082
	.zero		2


//--------------------- .nv.info                  --------------------------
	.section	.nv.info,"",@"SHT_CUDA_INFO"
	.align	4


	//----- nvinfo : EIATTR_REGCOUNT
	.align		4
        /*0000*/ 	.byte	0x04, 0x2f
        /*0002*/ 	.short	(.L_1 - .L_0)
	.align		4
.L_0:
        /*0004*/ 	.word	index@(_Z6vecSumPiS_S_i)
        /*0008*/ 	.word	0x0000000c


	//----- nvinfo : EIATTR_FRAME_SIZE
	.align		4
.L_1:
        /*000c*/ 	.byte	0x04, 0x11
        /*000e*/ 	.short	(.L_3 - .L_2)
	.align		4
.L_2:
        /*0010*/ 	.word	index@(_Z6vecSumPiS_S_i)
        /*0014*/ 	.word	0x00000000


	//----- nvinfo : EIATTR_MIN_STACK_SIZE
	.align		4
.L_3:
        /*0018*/ 	.byte	0x04, 0x12
        /*001a*/ 	.short	(.L_5 - .L_4)
	.align		4
.L_4:
        /*001c*/ 	.word	index@(_Z6vecSumPiS_S_i)
        /*0020*/ 	.word	0x00000000
.L_5:


//--------------------- .nv.compat                --------------------------
	.section	.nv.compat,"",@"SHT_CUDA_COMPAT_INFO"
	.align	4
        /*0000*/ 	.byte	0x02, 0x09, 0x00, 0x00, 0x02, 0x02, 0x01, 0x00, 0x02, 0x05, 0x05, 0x00, 0x03, 0x07, 0x01, 0x01
        /*0010*/ 	.byte	0x02, 0x03, 0x00, 0x00, 0x02, 0x06, 0x01, 0x00, 0x04, 0x0b, 0x08, 0x00, 0x09, 0x00, 0x00, 0x00
        /*0020*/ 	.byte	0x00, 0x00, 0x00, 0x00


//--------------------- .nv.info._Z6vecSumPiS_S_i --------------------------
	.section	.nv.info._Z6vecSumPiS_S_i,"",@"SHT_CUDA_INFO"
	.sectionflags	@""
	.align	4


	//----- nvinfo : EIATTR_CUDA_API_VERSION
	.align		4
        /*0000*/ 	.byte	0x04, 0x37
        /*0002*/ 	.short	(.L_7 - .L_6)
.L_6:
        /*0004*/ 	.word	0x00000082


	//----- nvinfo : EIATTR_KPARAM_INFO
	.align		4
.L_7:
        /*0008*/ 	.byte	0x04, 0x17
        /*000a*/ 	.short	(.L_9 - .L_8)
.L_8:
        /*000c*/ 	.word	0x00000000
        /*0010*/ 	.short	0x0003
        /*0012*/ 	.short	0x0018
        /*0014*/ 	.byte	0x00, 0xf0, 0x11, 0x00


	//----- nvinfo : EIATTR_KPARAM_INFO
	.align		4
.L_9:
        /*0018*/ 	.byte	0x04, 0x17
        /*001a*/ 	.short	(.L_11 - .L_10)
.L_10:
        /*001c*/ 	.word	0x00000000
        /*0020*/ 	.short	0x0002
        /*0022*/ 	.short	0x0010
        /*0024*/ 	.byte	0x00, 0xf5, 0x21, 0x00


	//----- nvinfo : EIATTR_KPARAM_INFO
	.align		4
.L_11:
        /*0028*/ 	.byte	0x04, 0x17
        /*002a*/ 	.short	(.L_13 - .L_12)
.L_12:
        /*002c*/ 	.word	0x00000000
        /*0030*/ 	.short	0x0001
        /*0032*/ 	.short	0x0008
        /*0034*/ 	.byte	0x00, 0xf5, 0x21, 0x00


	//----- nvinfo : EIATTR_KPARAM_INFO
	.align		4
.L_13:
        /*0038*/ 	.byte	0x04, 0x17
        /*003a*/ 	.short	(.L_15 - .L_14)
.L_14:
        /*003c*/ 	.word	0x00000000
        /*0040*/ 	.short	0x0000
        /*0042*/ 	.short	0x0000
        /*0044*/ 	.byte	0x00, 0xf5, 0x21, 0x00


	//----- nvinfo : EIATTR_SPARSE_MMA_MASK
	.align		4
.L_15:
        /*0048*/ 	.byte	0x03, 0x50
        /*004a*/ 	.short	0x0000


	//----- nvinfo : EIATTR_MAXREG_COUNT
	.align		4
        /*004c*/ 	.byte	0x03, 0x1b
        /*004e*/ 	.short	0x00ff


	//----- nvinfo : EIATTR_MERCURY_ISA_VERSION
	.align		4
        /*0050*/ 	.byte	0x03, 0x5f
        /*0052*/ 	.short	0x0101


	//----- nvinfo : EIATTR_VRC_CTA_INIT_COUNT
	.align		4
        /*0054*/ 	.byte	0x02, 0x4a
	.zero		1
	.zero		1


	//----- nvinfo : EIATTR_EXIT_INSTR_OFFSETS
	.align		4
        /*0058*/ 	.byte	0x04, 0x1c
        /*005a*/ 	.short	(.L_17 - .L_16)


	//   ....[0]....
.L_16:
        /*005c*/ 	.word	0x00000070


	//   ....[1]....
        /*0060*/ 	.word	0x00000130


	//----- nvinfo : EIATTR_CBANK_PARAM_SIZE
	.align		4
.L_17:
        /*0064*/ 	.byte	0x03, 0x19
        /*0066*/ 	.short	0x001c


	//----- nvinfo : EIATTR_PARAM_CBANK
	.align		4
        /*0068*/ 	.byte	0x04, 0x0a
        /*006a*/ 	.short	(.L_19 - .L_18)
	.align		4
.L_18:
        /*006c*/ 	.word	index@(.nv.constant0._Z6vecSumPiS_S_i)
        /*0070*/ 	.short	0x0380
        /*0072*/ 	.short	0x001c


	//----- nvinfo : EIATTR_SW_WAR
	.align		4
.L_19:
        /*0074*/ 	.byte	0x04, 0x36
        /*0076*/ 	.short	(.L_21 - .L_20)
.L_20:
        /*0078*/ 	.word	0x00000008
.L_21:


//--------------------- .nv.callgraph             --------------------------
	.section	.nv.callgraph,"",@"SHT_CUDA_CALLGRAPH"
	.align	4
	.sectionentsize	8
	.align		4
        /*0000*/ 	.word	0x00000000
	.align		4
        /*0004*/ 	.word	0xffffffff
	.align		4
        /*0008*/ 	.word	0x00000000
	.align		4
        /*000c*/ 	.word	0xfffffffe
	.align		4
        /*0010*/ 	.word	0x00000000
	.align		4
        /*0014*/ 	.word	0xfffffffd
	.align		4
        /*0018*/ 	.word	0x00000000
	.align		4
        /*001c*/ 	.word	0xfffffffc


//--------------------- .text._Z6vecSumPiS_S_i    --------------------------
	.section	.text._Z6vecSumPiS_S_i,"ax",@progbits
	.align	128
        .global         _Z6vecSumPiS_S_i
        .type           _Z6vecSumPiS_S_i,@function
        .size           _Z6vecSumPiS_S_i,(.L_x_1 - _Z6vecSumPiS_S_i)
        .other          _Z6vecSumPiS_S_i,@"STO_CUDA_ENTRY STV_DEFAULT"
_Z6vecSumPiS_S_i:
.text._Z6vecSumPiS_S_i:
[----:B------:R-:W-:Y:S01]  /*0000*/  LDC R1, c[0x0][0x37c] ;  /* 0x0000df00ff017b82 */ /* 0x000fe20000000800 */
[----:B------:R-:W0:Y:S07]  /*0010*/  S2R R9, SR_TID.X ;  /* 0x0000000000097919 */ /* 0x000e2e0000002100 */
[----:B------:R-:W0:Y:S01]  /*0020*/  S2UR UR4, SR_CTAID.X ;  /* 0x00000000000479c3 */ /* 0x000e220000002500 */
[----:B------:R-:W1:Y:S07]  /*0030*/  LDCU UR5, c[0x0][0x398] ;  /* 0x00007300ff0577ac */ /* 0x000e6e0008000800 */
[----:B------:R-:W0:Y:S02]  /*0040*/  LDC R0, c[0x0][0x360] ;  /* 0x0000d800ff007b82 */ /* 0x000e240000000800 */
[----:B0-----:R-:W-:-:S05]  /*0050*/  IMAD R9, R0, UR4, R9 ;  /* 0x0000000400097c24 */ /* 0x001fca000f8e0209 */
[----:B-1----:R-:W-:-:S13]  /*0060*/  ISETP.GE.AND P0, PT, R9, UR5, PT ;  /* 0x0000000509007c0c */ /* 0x002fda000bf06270 */
[----:B------:R-:W-:Y:S05]  /*0070*/  @P0 EXIT ;  /* 0x000000000000094d */ /* 0x000fea0003800000 */
[----:B------:R-:W0:Y:S01]  /*0080*/  LDC.64 R2, c[0x0][0x380] ;  /* 0x0000e000ff027b82 */ /* 0x000e220000000a00 */
[----:B------:R-:W1:Y:S07]  /*0090*/  LDCU.64 UR4, c[0x0][0x358] ;  /* 0x00006b00ff0477ac */ /* 0x000e6e0008000a00 */
[----:B------:R-:W2:Y:S08]  /*00a0*/  LDC.64 R4, c[0x0][0x388] ;  /* 0x0000e200ff047b82 */ /* 0x000eb00000000a00 */
[----:B------:R-:W3:Y:S01]  /*00b0*/  LDC.64 R6, c[0x0][0x390] ;  /* 0x0000e400ff067b82 */ /* 0x000ee20000000a00 */
[----:B0-----:R-:W-:-:S06]  /*00c0*/  IMAD.WIDE R2, R9, 0x4, R2 ;  /* 0x0000000409027825 */ /* 0x001fcc00078e0202 */
[----:B-1----:R-:W4:Y:S01]  /*00d0*/  LDG.E R2, desc[UR4][R2.64] ;  /* 0x0000000402027981 */ /* 0x002f22000c1e1900 */
[----:B--2---:R-:W-:-:S06]  /*00e0*/  IMAD.WIDE R4, R9, 0x4, R4 ;  /* 0x0000000409047825 */ /* 0x004fcc00078e0204 */
[----:B------:R-:W4:Y:S01]  /*00f0*/  LDG.E R5, desc[UR4][R4.64] ;  /* 0x0000000404057981 */ /* 0x000f22000c1e1900 */
[----:B---3--:R-:W-:Y:S01]  /*0100*/  IMAD.WIDE R6, R9, 0x4, R6 ;  /* 0x0000000409067825 */ /* 0x008fe200078e0206 */
[----:B----4-:R-:W-:-:S05]  /*0110*/  IADD3 R9, PT, PT, R2, R5, RZ ;  /* 0x0000000502097210 */ /* 0x010fca0007ffe0ff */
[----:B------:R-:W-:Y:S01]  /*0120*/  STG.E desc[UR4][R6.64], R9 ;  /* 0x0000000906007986 */ /* 0x000fe2000c101904 */
[----:B------:R-:W-:Y:S05]  /*0130*/  EXIT ;  /* 0x000000000000794d */ /* 0x000fea0003800000 */
.L_x_0:
[----:B------:R-:W-:-:S00]  /*0140*/  BRA `(.L_x_0) ;  /* 0xfffffffc00fc7947 */ /* 0x000fc0000383ffff */
[----:B------:R-:W-:-:S00]  /*0150*/  NOP ;  /* 0x0000000000007918 */ /* 0x000fc00000000000 */
        /* <DEDUP_REMOVED lines=10> */
.L_x_1:


//--------------------- .nv.shared.reserved.0     --------------------------
	.section	.nv.shared.reserved.0,"aw",@nobits
	.weak		__nv_reservedSMEM_offset_0_alias
	.size		__nv_reservedSMEM_offset_0_alias, 0, 64
	.other		__nv_reservedSMEM_offset_0_alias,@"STO_CUDA_RESERVED_SHARED STV_DEFAULT"
__nv_reservedSMEM_offset_0_alias:
	.zero		0
	.zero		64


//--------------------- .nv.constant0._Z6vecSumPiS_S_i --------------------------
	.section	.nv.constant0._Z6vecSumPiS_S_i,"a",@progbits
	.sectionflags	@""
	.align	4
.nv.constant0._Z6vecSumPiS_S_i:
	.zero		924


//--------------------- SYMBOLS --------------------------

	.type		.nv.reservedSmem.offset0,@object
	.size		.nv.reservedSmem.offset0,0x4
